//
// Generated by NVIDIA NVVM Compiler
//
// Compiler Build ID: CL-36424714
// Cuda compilation tools, release 13.0, V13.0.88
// Based on NVVM 20.0.0
//

.version 9.0
.target sm_100
.address_size 64

	// .globl	default_function_kernel_2

.visible .entry default_function_kernel_2(
	.param .u64 .ptr .align 1 default_function_kernel_2_param_0,
	.param .u64 .ptr .align 1 default_function_kernel_2_param_1
)
.maxntid 4
{
	.reg .b32 	%r<5>;
	.reg .b32 	%f<3>;
	.reg .b64 	%rd<8>;

	ld.param.u64 	%rd1, [default_function_kernel_2_param_0];
	ld.param.u64 	%rd2, [default_function_kernel_2_param_1];
	cvta.to.global.u64 	%rd3, %rd1;
	cvta.to.global.u64 	%rd4, %rd2;
	mov.u32 	%r1, %ctaid.x;
	shl.b32 	%r2, %r1, 2;
	mov.u32 	%r3, %tid.x;
	or.b32  	%r4, %r2, %r3;
	mul.wide.u32 	%rd5, %r4, 4;
	add.s64 	%rd6, %rd4, %rd5;
	ld.global.nc.f32 	%f1, [%rd6];
	sin.approx.f32 	%f2, %f1;
	add.s64 	%rd7, %rd3, %rd5;
	st.global.f32 	[%rd7], %f2;
	ret;

}
	// .globl	default_function_kernel
.visible .entry default_function_kernel(
	.param .u64 .ptr .align 1 default_function_kernel_param_0,
	.param .u64 .ptr .align 1 default_function_kernel_param_1
)
.maxntid 4
{
	.reg .b32 	%r<5>;
	.reg .b32 	%f<3>;
	.reg .b64 	%rd<8>;

	ld.param.u64 	%rd1, [default_function_kernel_param_0];
	ld.param.u64 	%rd2, [default_function_kernel_param_1];
	cvta.to.global.u64 	%rd3, %rd1;
	cvta.to.global.u64 	%rd4, %rd2;
	mov.u32 	%r1, %ctaid.x;
	shl.b32 	%r2, %r1, 2;
	mov.u32 	%r3, %tid.x;
	or.b32  	%r4, %r2, %r3;
	mul.wide.u32 	%rd5, %r4, 4;
	add.s64 	%rd6, %rd4, %rd5;
	ld.global.nc.f32 	%f1, [%rd6];
	abs.f32 	%f2, %f1;
	add.s64 	%rd7, %rd3, %rd5;
	st.global.f32 	[%rd7], %f2;
	ret;

}
	// .globl	default_function_kernel_1
.visible .entry default_function_kernel_1(
	.param .u64 .ptr .align 1 default_function_kernel_1_param_0,
	.param .u64 .ptr .align 1 default_function_kernel_1_param_1
)
.maxntid 32
{
	.reg .pred 	%p<2>;
	.reg .b32 	%r<8>;
	.reg .b32 	%f<5>;
	.reg .b64 	%rd<8>;

	ld.param.u64 	%rd1, [default_function_kernel_1_param_0];
	ld.param.u64 	%rd2, [default_function_kernel_1_param_1];
	mov.u32 	%r1, %ctaid.x;
	shl.b32 	%r3, %r1, 2;
	mov.u32 	%r2, %tid.x;
	shr.u32 	%r4, %r2, 3;
	or.b32  	%r5, %r3, %r4;
	setp.gt.u32 	%p1, %r5, 8;
	@%p1 bra 	$L__BB2_2;
	cvta.to.global.u64 	%rd3, %rd2;
	cvta.to.global.u64 	%rd4, %rd1;
	shl.b32 	%r6, %r1, 5;
	or.b32  	%r7, %r6, %r2;
	mul.wide.u32 	%rd5, %r7, 4;
	add.s64 	%rd6, %rd3, %rd5;
	ld.global.nc.f32 	%f1, [%rd6];
	cvt.rpi.f32.f32 	%f2, %f1;
	mul.f32 	%f3, %f2, 0f3FB8AA3B;
	ex2.approx.f32 	%f4, %f3;
	add.s64 	%rd7, %rd4, %rd5;
	st.global.f32 	[%rd7], %f4;
$L__BB2_2:
	ret;

}
	// .globl	default_function_kernel_4
.visible .entry default_function_kernel_4(
	.param .u64 .ptr .align 1 default_function_kernel_4_param_0,
	.param .u64 .ptr .align 1 default_function_kernel_4_param_1
)
.maxntid 32
{
	.reg .pred 	%p<4>;
	.reg .b32 	%r<8>;
	.reg .b32 	%f<21>;
	.reg .b64 	%rd<8>;

	ld.param.u64 	%rd1, [default_function_kernel_4_param_0];
	ld.param.u64 	%rd2, [default_function_kernel_4_param_1];
	mov.u32 	%r1, %ctaid.x;
	shl.b32 	%r3, %r1, 2;
	mov.u32 	%r2, %tid.x;
	shr.u32 	%r4, %r2, 3;
	or.b32  	%r5, %r3, %r4;
	setp.gt.u32 	%p1, %r5, 8;
	@%p1 bra 	$L__BB3_2;
	cvta.to.global.u64 	%rd3, %rd2;
	cvta.to.global.u64 	%rd4, %rd1;
	shl.b32 	%r6, %r1, 5;
	or.b32  	%r7, %r6, %r2;
	mul.wide.u32 	%rd5, %r7, 4;
	add.s64 	%rd6, %rd3, %rd5;
	ld.global.nc.f32 	%f1, [%rd6];
	cos.approx.f32 	%f2, %f1;
	abs.f32 	%f3, %f2;
	setp.gt.f32 	%p2, %f3, 0f3F800000;
	rcp.approx.ftz.f32 	%f4, %f3;
	selp.f32 	%f5, %f4, %f3, %p2;
	mul.f32 	%f6, %f5, %f5;
	fma.rn.f32 	%f7, %f6, 0f3B2090AA, 0fBC6BE14F;
	fma.rn.f32 	%f8, %f7, %f6, 0f3D23397E;
	fma.rn.f32 	%f9, %f8, %f6, 0fBD948A7A;
	fma.rn.f32 	%f10, %f9, %f6, 0f3DD76B21;
	fma.rn.f32 	%f11, %f10, %f6, 0fBE111E88;
	fma.rn.f32 	%f12, %f11, %f6, 0f3E4CAF60;
	fma.rn.f32 	%f13, %f12, %f6, 0fBEAAAA27;
	mul.f32 	%f14, %f6, %f13;
	fma.rn.f32 	%f15, %f14, %f5, %f5;
	neg.f32 	%f16, %f15;
	fma.rn.f32 	%f17, 0f3F6EE581, 0f3FD774EB, %f16;
	selp.f32 	%f18, %f17, %f15, %p2;
	setp.num.f32 	%p3, %f3, %f3;
	copysign.f32 	%f19, %f2, %f18;
	selp.f32 	%f20, %f19, %f18, %p3;
	add.s64 	%rd7, %rd4, %rd5;
	st.global.f32 	[%rd7], %f20;
$L__BB3_2:
	ret;

}
	// .globl	default_function_kernel_3
.visible .entry default_function_kernel_3(
	.param .u64 .ptr .align 1 default_function_kernel_3_param_0,
	.param .u64 .ptr .align 1 default_function_kernel_3_param_1
)
.maxntid 32
{
	.reg .pred 	%p<4>;
	.reg .b32 	%r<8>;
	.reg .b32 	%f<21>;
	.reg .b64 	%rd<8>;

	ld.param.u64 	%rd1, [default_function_kernel_3_param_0];
	ld.param.u64 	%rd2, [default_function_kernel_3_param_1];
	mov.u32 	%r1, %ctaid.x;
	shl.b32 	%r3, %r1, 2;
	mov.u32 	%r2, %tid.x;
	shr.u32 	%r4, %r2, 3;
	or.b32  	%r5, %r3, %r4;
	setp.gt.u32 	%p1, %r5, 8;
	@%p1 bra 	$L__BB4_2;
	cvta.to.global.u64 	%rd3, %rd2;
	cvta.to.global.u64 	%rd4, %rd1;
	shl.b32 	%r6, %r1, 5;
	or.b32  	%r7, %r6, %r2;
	mul.wide.u32 	%rd5, %r7, 4;
	add.s64 	%rd6, %rd3, %rd5;
	ld.global.nc.f32 	%f1, [%rd6];
	cos.approx.f32 	%f2, %f1;
	abs.f32 	%f3, %f2;
	setp.gt.f32 	%p2, %f3, 0f3F800000;
	rcp.approx.ftz.f32 	%f4, %f3;
	selp.f32 	%f5, %f4, %f3, %p2;
	mul.f32 	%f6, %f5, %f5;
	fma.rn.f32 	%f7, %f6, 0f3B2090AA, 0fBC6BE14F;
	fma.rn.f32 	%f8, %f7, %f6, 0f3D23397E;
	fma.rn.f32 	%f9, %f8, %f6, 0fBD948A7A;
	fma.rn.f32 	%f10, %f9, %f6, 0f3DD76B21;
	fma.rn.f32 	%f11, %f10, %f6, 0fBE111E88;
	fma.rn.f32 	%f12, %f11, %f6, 0f3E4CAF60;
	fma.rn.f32 	%f13, %f12, %f6, 0fBEAAAA27;
	mul.f32 	%f14, %f6, %f13;
	fma.rn.f32 	%f15, %f14, %f5, %f5;
	neg.f32 	%f16, %f15;
	fma.rn.f32 	%f17, 0f3F6EE581, 0f3FD774EB, %f16;
	selp.f32 	%f18, %f17, %f15, %p2;
	setp.num.f32 	%p3, %f3, %f3;
	copysign.f32 	%f19, %f2, %f18;
	selp.f32 	%f20, %f19, %f18, %p3;
	add.s64 	%rd7, %rd4, %rd5;
	st.global.f32 	[%rd7], %f20;
$L__BB4_2:
	ret;

}


// ===== COMPILED SASS (sm_100) =====

	.target	sm_100

	.elftype	@"ET_EXEC"


//--------------------- .note.nv.tkinfo           --------------------------
	.section	.note.nv.tkinfo,"",@"SHT_NOTE"
	.sectionflags	@"SHF_NOTE_NV_TKINFO"
	.tkinfo
        /*0018*/ 	.word	0x00000002
        /*0030*/ 	.string	""
        /*0030*/ 	.string	"ptxas"
        /*0030*/ 	.string	"Cuda compilation tools, release 13.0, V13.0.88"
        /*0030*/ 	.string	"Build cuda_13.0.r13.0/compiler.36424714_0"
        /*0030*/ 	.string	"-arch sm_100 -m 64 "



//--------------------- .note.nv.cuinfo           --------------------------
	.section	.note.nv.cuinfo,"",@"SHT_NOTE"
	.sectionflags	@"SHF_NOTE_NV_CUINFO"
        /*0018*/ 	.short	0x0002
        /*001a*/ 	.short	0x0064
        /*001c*/ 	.short	0x0082
	.zero		2


//--------------------- .nv.info                  --------------------------
	.section	.nv.info,"",@"SHT_CUDA_INFO"
	.align	4


	//----- nvinfo : EIATTR_REGCOUNT
	.align		4
        /*0000*/ 	.byte	0x04, 0x2f
        /*0002*/ 	.short	(.L_1 - .L_0)
	.align		4
.L_0:
        /*0004*/ 	.word	index@(default_function_kernel_2)
        /*0008*/ 	.word	0x0000000c


	//----- nvinfo : EIATTR_FRAME_SIZE
	.align		4
.L_1:
        /*000c*/ 	.byte	0x04, 0x11
        /*000e*/ 	.short	(.L_3 - .L_2)
	.align		4
.L_2:
        /*0010*/ 	.word	index@(default_function_kernel_2)
        /*0014*/ 	.word	0x00000000


	//----- nvinfo : EIATTR_REGCOUNT
	.align		4
.L_3:
        /*0018*/ 	.byte	0x04, 0x2f
        /*001a*/ 	.short	(.L_5 - .L_4)
	.align		4
.L_4:
        /*001c*/ 	.word	index@(default_function_kernel)
        /*0020*/ 	.word	0x0000000a


	//----- nvinfo : EIATTR_FRAME_SIZE
	.align		4
.L_5:
        /*0024*/ 	.byte	0x04, 0x11
        /*0026*/ 	.short	(.L_7 - .L_6)
	.align		4
.L_6:
        /*0028*/ 	.word	index@(default_function_kernel)
        /*002c*/ 	.word	0x00000000


	//----- nvinfo : EIATTR_REGCOUNT
	.align		4
.L_7:
        /*0030*/ 	.byte	0x04, 0x2f
        /*0032*/ 	.short	(.L_9 - .L_8)
	.align		4
.L_8:
        /*0034*/ 	.word	index@(default_function_kernel_1)
        /*0038*/ 	.word	0x0000000c


	//----- nvinfo : EIATTR_FRAME_SIZE
	.align		4
.L_9:
        /*003c*/ 	.byte	0x04, 0x11
        /*003e*/ 	.short	(.L_11 - .L_10)
	.align		4
.L_10:
        /*0040*/ 	.word	index@(default_function_kernel_1)
        /*0044*/ 	.word	0x00000000


	//----- nvinfo : EIATTR_REGCOUNT
	.align		4
.L_11:
        /*0048*/ 	.byte	0x04, 0x2f
        /*004a*/ 	.short	(.L_13 - .L_12)
	.align		4
.L_12:
        /*004c*/ 	.word	index@(default_function_kernel_4)
        /*0050*/ 	.word	0x0000000c


	//----- nvinfo : EIATTR_FRAME_SIZE
	.align		4
.L_13:
        /*0054*/ 	.byte	0x04, 0x11
        /*0056*/ 	.short	(.L_15 - .L_14)
	.align		4
.L_14:
        /*0058*/ 	.word	index@(default_function_kernel_4)
        /*005c*/ 	.word	0x00000000


	//----- nvinfo : EIATTR_REGCOUNT
	.align		4
.L_15:
        /*0060*/ 	.byte	0x04, 0x2f
        /*0062*/ 	.short	(.L_17 - .L_16)
	.align		4
.L_16:
        /*0064*/ 	.word	index@(default_function_kernel_3)
        /*0068*/ 	.word	0x0000000c


	//----- nvinfo : EIATTR_FRAME_SIZE
	.align		4
.L_17:
        /*006c*/ 	.byte	0x04, 0x11
        /*006e*/ 	.short	(.L_19 - .L_18)
	.align		4
.L_18:
        /*0070*/ 	.word	index@(default_function_kernel_3)
        /*0074*/ 	.word	0x00000000


	//----- nvinfo : EIATTR_MIN_STACK_SIZE
	.align		4
.L_19:
        /*0078*/ 	.byte	0x04, 0x12
        /*007a*/ 	.short	(.L_21 - .L_20)
	.align		4
.L_20:
        /*007c*/ 	.word	index@(default_function_kernel_3)
        /*0080*/ 	.word	0x00000000


	//----- nvinfo : EIATTR_MIN_STACK_SIZE
	.align		4
.L_21:
        /*0084*/ 	.byte	0x04, 0x12
        /*0086*/ 	.short	(.L_23 - .L_22)
	.align		4
.L_22:
        /*0088*/ 	.word	index@(default_function_kernel_4)
        /*008c*/ 	.word	0x00000000


	//----- nvinfo : EIATTR_MIN_STACK_SIZE
	.align		4
.L_23:
        /*0090*/ 	.byte	0x04, 0x12
        /*0092*/ 	.short	(.L_25 - .L_24)
	.align		4
.L_24:
        /*0094*/ 	.word	index@(default_function_kernel_1)
        /*0098*/ 	.word	0x00000000


	//----- nvinfo : EIATTR_MIN_STACK_SIZE
	.align		4
.L_25:
        /*009c*/ 	.byte	0x04, 0x12
        /*009e*/ 	.short	(.L_27 - .L_26)
	.align		4
.L_26:
        /*00a0*/ 	.word	index@(default_function_kernel)
        /*00a4*/ 	.word	0x00000000


	//----- nvinfo : EIATTR_MIN_STACK_SIZE
	.align		4
.L_27:
        /*00a8*/ 	.byte	0x04, 0x12
        /*00aa*/ 	.short	(.L_29 - .L_28)
	.align		4
.L_28:
        /*00ac*/ 	.word	index@(default_function_kernel_2)
        /*00b0*/ 	.word	0x00000000
.L_29:


//--------------------- .nv.compat                --------------------------
	.section	.nv.compat,"",@"SHT_CUDA_COMPAT_INFO"
	.align	4
        /*0000*/ 	.byte	0x02, 0x09, 0x00, 0x00, 0x02, 0x02, 0x01, 0x00, 0x02, 0x05, 0x05, 0x00, 0x03, 0x07, 0x01, 0x01
        /*0010*/ 	.byte	0x02, 0x03, 0x00, 0x00, 0x02, 0x06, 0x01, 0x00, 0x04, 0x0b, 0x08, 0x00, 0x01, 0x00, 0x00, 0x00
        /*0020*/ 	.byte	0x00, 0x00, 0x00, 0x00


//--------------------- .nv.info.default_function_kernel_3 --------------------------
	.section	.nv.info.default_function_kernel_3,"",@"SHT_CUDA_INFO"
	.sectionflags	@""
	.align	4


	//----- nvinfo : EIATTR_CUDA_API_VERSION
	.align		4
        /*0000*/ 	.byte	0x04, 0x37
        /*0002*/ 	.short	(.L_31 - .L_30)
.L_30:
        /*0004*/ 	.word	0x00000082


	//----- nvinfo : EIATTR_KPARAM_INFO
	.align		4
.L_31:
        /*0008*/ 	.byte	0x04, 0x17
        /*000a*/ 	.short	(.L_33 - .L_32)
.L_32:
        /*000c*/ 	.word	0x00000000
        /*0010*/ 	.short	0x0001
        /*0012*/ 	.short	0x0008
        /*0014*/ 	.byte	0x00, 0xf5, 0x21, 0x00


	//----- nvinfo : EIATTR_KPARAM_INFO
	.align		4
.L_33:
        /*0018*/ 	.byte	0x04, 0x17
        /*001a*/ 	.short	(.L_35 - .L_34)
.L_34:
        /*001c*/ 	.word	0x00000000
        /*0020*/ 	.short	0x0000
        /*0022*/ 	.short	0x0000
        /*0024*/ 	.byte	0x00, 0xf5, 0x21, 0x00


	//----- nvinfo : EIATTR_SPARSE_MMA_MASK
	.align		4
.L_35:
        /*0028*/ 	.byte	0x03, 0x50
        /*002a*/ 	.short	0x0000


	//----- nvinfo : EIATTR_MAXREG_COUNT
	.align		4
        /*002c*/ 	.byte	0x03, 0x1b
        /*002e*/ 	.short	0x00ff


	//----- nvinfo : EIATTR_MERCURY_ISA_VERSION
	.align		4
        /*0030*/ 	.byte	0x03, 0x5f
        /*0032*/ 	.short	0x0101


	//----- nvinfo : EIATTR_VRC_CTA_INIT_COUNT
	.align		4
        /*0034*/ 	.byte	0x02, 0x4a
	.zero		1
	.zero		1


	//----- nvinfo : EIATTR_EXIT_INSTR_OFFSETS
	.align		4
        /*0038*/ 	.byte	0x04, 0x1c
        /*003a*/ 	.short	(.L_37 - .L_36)


	//   ....[0]....
.L_36:
        /*003c*/ 	.word	0x00000070


	//   ....[1]....
        /*0040*/ 	.word	0x00000210


	//----- nvinfo : EIATTR_MAX_THREADS
	.align		4
.L_37:
        /*0044*/ 	.byte	0x04, 0x05
        /*0046*/ 	.short	(.L_39 - .L_38)
.L_38:
        /*0048*/ 	.word	0x00000020
        /*004c*/ 	.word	0x00000001
        /*0050*/ 	.word	0x00000001


	//----- nvinfo : EIATTR_CBANK_PARAM_SIZE
	.align		4
.L_39:
        /*0054*/ 	.byte	0x03, 0x19
        /*0056*/ 	.short	0x0010


	//----- nvinfo : EIATTR_PARAM_CBANK
	.align		4
        /*0058*/ 	.byte	0x04, 0x0a
        /*005a*/ 	.short	(.L_41 - .L_40)
	.align		4
.L_40:
        /*005c*/ 	.word	index@(.nv.constant0.default_function_kernel_3)
        /*0060*/ 	.short	0x0380
        /*0062*/ 	.short	0x0010


	//----- nvinfo : EIATTR_SW_WAR
	.align		4
.L_41:
        /*0064*/ 	.byte	0x04, 0x36
        /*0066*/ 	.short	(.L_43 - .L_42)
.L_42:
        /*0068*/ 	.word	0x00000008
.L_43:


//--------------------- .nv.info.default_function_kernel_4 --------------------------
	.section	.nv.info.default_function_kernel_4,"",@"SHT_CUDA_INFO"
	.sectionflags	@""
	.align	4


	//----- nvinfo : EIATTR_CUDA_API_VERSION
	.align		4
        /*0000*/ 	.byte	0x04, 0x37
        /*0002*/ 	.short	(.L_45 - .L_44)
.L_44:
        /*0004*/ 	.word	0x00000082


	//----- nvinfo : EIATTR_KPARAM_INFO
	.align		4
.L_45:
        /*0008*/ 	.byte	0x04, 0x17
        /*000a*/ 	.short	(.L_47 - .L_46)
.L_46:
        /*000c*/ 	.word	0x00000000
        /*0010*/ 	.short	0x0001
        /*0012*/ 	.short	0x0008
        /*0014*/ 	.byte	0x00, 0xf5, 0x21, 0x00


	//----- nvinfo : EIATTR_KPARAM_INFO
	.align		4
.L_47:
        /*0018*/ 	.byte	0x04, 0x17
        /*001a*/ 	.short	(.L_49 - .L_48)
.L_48:
        /*001c*/ 	.word	0x00000000
        /*0020*/ 	.short	0x0000
        /*0022*/ 	.short	0x0000
        /*0024*/ 	.byte	0x00, 0xf5, 0x21, 0x00


	//----- nvinfo : EIATTR_SPARSE_MMA_MASK
	.align		4
.L_49:
        /*0028*/ 	.byte	0x03, 0x50
        /*002a*/ 	.short	0x0000


	//----- nvinfo : EIATTR_MAXREG_COUNT
	.align		4
        /*002c*/ 	.byte	0x03, 0x1b
        /*002e*/ 	.short	0x00ff


	//----- nvinfo : EIATTR_MERCURY_ISA_VERSION
	.align		4
        /*0030*/ 	.byte	0x03, 0x5f
        /*0032*/ 	.short	0x0101


	//----- nvinfo : EIATTR_VRC_CTA_INIT_COUNT
	.align		4
        /*0034*/ 	.byte	0x02, 0x4a
	.zero		1
	.zero		1


	//----- nvinfo : EIATTR_EXIT_INSTR_OFFSETS
	.align		4
        /*0038*/ 	.byte	0x04, 0x1c
        /*003a*/ 	.short	(.L_51 - .L_50)


	//   ....[0]....
.L_50:
        /*003c*/ 	.word	0x00000070


	//   ....[1]....
        /*0040*/ 	.word	0x00000210


	//----- nvinfo : EIATTR_MAX_THREADS
	.align		4
.L_51:
        /*0044*/ 	.byte	0x04, 0x05
        /*0046*/ 	.short	(.L_53 - .L_52)
.L_52:
        /*0048*/ 	.word	0x00000020
        /*004c*/ 	.word	0x00000001
        /*0050*/ 	.word	0x00000001


	//----- nvinfo : EIATTR_CBANK_PARAM_SIZE
	.align		4
.L_53:
        /*0054*/ 	.byte	0x03, 0x19
        /*0056*/ 	.short	0x0010


	//----- nvinfo : EIATTR_PARAM_CBANK
	.align		4
        /*0058*/ 	.byte	0x04, 0x0a
        /*005a*/ 	.short	(.L_55 - .L_54)
	.align		4
.L_54:
        /*005c*/ 	.word	index@(.nv.constant0.default_function_kernel_4)
        /*0060*/ 	.short	0x0380
        /*0062*/ 	.short	0x0010


	//----- nvinfo : EIATTR_SW_WAR
	.align		4
.L_55:
        /*0064*/ 	.byte	0x04, 0x36
        /*0066*/ 	.short	(.L_57 - .L_56)
.L_56:
        /*0068*/ 	.word	0x00000008
.L_57:


//--------------------- .nv.info.default_function_kernel_1 --------------------------
	.section	.nv.info.default_function_kernel_1,"",@"SHT_CUDA_INFO"
	.sectionflags	@""
	.align	4


	//----- nvinfo : EIATTR_CUDA_API_VERSION
	.align		4
        /*0000*/ 	.byte	0x04, 0x37
        /*0002*/ 	.short	(.L_59 - .L_58)
.L_58:
        /*0004*/ 	.word	0x00000082


	//----- nvinfo : EIATTR_KPARAM_INFO
	.align		4
.L_59:
        /*0008*/ 	.byte	0x04, 0x17
        /*000a*/ 	.short	(.L_61 - .L_60)
.L_60:
        /*000c*/ 	.word	0x00000000
        /*0010*/ 	.short	0x0001
        /*0012*/ 	.short	0x0008
        /*0014*/ 	.byte	0x00, 0xf5, 0x21, 0x00


	//----- nvinfo : EIATTR_KPARAM_INFO
	.align		4
.L_61:
        /*0018*/ 	.byte	0x04, 0x17
        /*001a*/ 	.short	(.L_63 - .L_62)
.L_62:
        /*001c*/ 	.word	0x00000000
        /*0020*/ 	.short	0x0000
        /*0022*/ 	.short	0x0000
        /*0024*/ 	.byte	0x00, 0xf5, 0x21, 0x00


	//----- nvinfo : EIATTR_SPARSE_MMA_MASK
	.align		4
.L_63:
        /*0028*/ 	.byte	0x03, 0x50
        /*002a*/ 	.short	0x0000


	//----- nvinfo : EIATTR_MAXREG_COUNT
	.align		4
        /*002c*/ 	.byte	0x03, 0x1b
        /*002e*/ 	.short	0x00ff


	//----- nvinfo : EIATTR_MERCURY_ISA_VERSION
	.align		4
        /*0030*/ 	.byte	0x03, 0x5f
        /*0032*/ 	.short	0x0101


	//----- nvinfo : EIATTR_VRC_CTA_INIT_COUNT
	.align		4
        /*0034*/ 	.byte	0x02, 0x4a
	.zero		1
	.zero		1


	//----- nvinfo : EIATTR_EXIT_INSTR_OFFSETS
	.align		4
        /*0038*/ 	.byte	0x04, 0x1c
        /*003a*/ 	.short	(.L_65 - .L_64)


	//   ....[0]....
.L_64:
        /*003c*/ 	.word	0x00000070


	//   ....[1]....
        /*0040*/ 	.word	0x00000170


	//----- nvinfo : EIATTR_MAX_THREADS
	.align		4
.L_65:
        /*0044*/ 	.byte	0x04, 0x05
        /*0046*/ 	.short	(.L_67 - .L_66)
.L_66:
        /*0048*/ 	.word	0x00000020
        /*004c*/ 	.word	0x00000001
        /*0050*/ 	.word	0x00000001


	//----- nvinfo : EIATTR_CBANK_PARAM_SIZE
	.align		4
.L_67:
        /*0054*/ 	.byte	0x03, 0x19
        /*0056*/ 	.short	0x0010


	//----- nvinfo : EIATTR_PARAM_CBANK
	.align		4
        /*0058*/ 	.byte	0x04, 0x0a
        /*005a*/ 	.short	(.L_69 - .L_68)
	.align		4
.L_68:
        /*005c*/ 	.word	index@(.nv.constant0.default_function_kernel_1)
        /*0060*/ 	.short	0x0380
        /*0062*/ 	.short	0x0010


	//----- nvinfo : EIATTR_SW_WAR
	.align		4
.L_69:
        /*0064*/ 	.byte	0x04, 0x36
        /*0066*/ 	.short	(.L_71 - .L_70)
.L_70:
        /*0068*/ 	.word	0x00000008
.L_71:


//--------------------- .nv.info.default_function_kernel --------------------------
	.section	.nv.info.default_function_kernel,"",@"SHT_CUDA_INFO"
	.sectionflags	@""
	.align	4


	//----- nvinfo : EIATTR_CUDA_API_VERSION
	.align		4
        /*0000*/ 	.byte	0x04, 0x37
        /*0002*/ 	.short	(.L_73 - .L_72)
.L_72:
        /*0004*/ 	.word	0x00000082


	//----- nvinfo : EIATTR_KPARAM_INFO
	.align		4
.L_73:
        /*0008*/ 	.byte	0x04, 0x17
        /*000a*/ 	.short	(.L_75 - .L_74)
.L_74:
        /*000c*/ 	.word	0x00000000
        /*0010*/ 	.short	0x0001
        /*0012*/ 	.short	0x0008
        /*0014*/ 	.byte	0x00, 0xf5, 0x21, 0x00


	//----- nvinfo : EIATTR_KPARAM_INFO
	.align		4
.L_75:
        /*0018*/ 	.byte	0x04, 0x17
        /*001a*/ 	.short	(.L_77 - .L_76)
.L_76:
        /*001c*/ 	.word	0x00000000
        /*0020*/ 	.short	0x0000
        /*0022*/ 	.short	0x0000
        /*0024*/ 	.byte	0x00, 0xf5, 0x21, 0x00


	//----- nvinfo : EIATTR_SPARSE_MMA_MASK
	.align		4
.L_77:
        /*0028*/ 	.byte	0x03, 0x50
        /*002a*/ 	.short	0x0000


	//----- nvinfo : EIATTR_MAXREG_COUNT
	.align		4
        /*002c*/ 	.byte	0x03, 0x1b
        /*002e*/ 	.short	0x00ff


	//----- nvinfo : EIATTR_MERCURY_ISA_VERSION
	.align		4
        /*0030*/ 	.byte	0x03, 0x5f
        /*0032*/ 	.short	0x0101


	//----- nvinfo : EIATTR_VRC_CTA_INIT_COUNT
	.align		4
        /*0034*/ 	.byte	0x02, 0x4a
	.zero		1
	.zero		1


	//----- nvinfo : EIATTR_EXIT_INSTR_OFFSETS
	.align		4
        /*0038*/ 	.byte	0x04, 0x1c
        /*003a*/ 	.short	(.L_79 - .L_78)


	//   ....[0]....
.L_78:
        /*003c*/ 	.word	0x000000d0


	//----- nvinfo : EIATTR_MAX_THREADS
	.align		4
.L_79:
        /*0040*/ 	.byte	0x04, 0x05
        /*0042*/ 	.short	(.L_81 - .L_80)
.L_80:
        /*0044*/ 	.word	0x00000004
        /*0048*/ 	.word	0x00000001
        /*004c*/ 	.word	0x00000001


	//----- nvinfo : EIATTR_CBANK_PARAM_SIZE
	.align		4
.L_81:
        /*0050*/ 	.byte	0x03, 0x19
        /*0052*/ 	.short	0x0010


	//----- nvinfo : EIATTR_PARAM_CBANK
	.align		4
        /*0054*/ 	.byte	0x04, 0x0a
        /*0056*/ 	.short	(.L_83 - .L_82)
	.align		4
.L_82:
        /*0058*/ 	.word	index@(.nv.constant0.default_function_kernel)
        /*005c*/ 	.short	0x0380
        /*005e*/ 	.short	0x0010


	//----- nvinfo : EIATTR_SW_WAR
	.align		4
.L_83:
        /*0060*/ 	.byte	0x04, 0x36
        /*0062*/ 	.short	(.L_85 - .L_84)
.L_84:
        /*0064*/ 	.word	0x00000008
.L_85:


//--------------------- .nv.info.default_function_kernel_2 --------------------------
	.section	.nv.info.default_function_kernel_2,"",@"SHT_CUDA_INFO"
	.sectionflags	@""
	.align	4


	//----- nvinfo : EIATTR_CUDA_API_VERSION
	.align		4
        /*0000*/ 	.byte	0x04, 0x37
        /*0002*/ 	.short	(.L_87 - .L_86)
.L_86:
        /*0004*/ 	.word	0x00000082


	//----- nvinfo : EIATTR_KPARAM_INFO
	.align		4
.L_87:
        /*0008*/ 	.byte	0x04, 0x17
        /*000a*/ 	.short	(.L_89 - .L_88)
.L_88:
        /*000c*/ 	.word	0x00000000
        /*0010*/ 	.short	0x0001
        /*0012*/ 	.short	0x0008
        /*0014*/ 	.byte	0x00, 0xf5, 0x21, 0x00


	//----- nvinfo : EIATTR_KPARAM_INFO
	.align		4
.L_89:
        /*0018*/ 	.byte	0x04, 0x17
        /*001a*/ 	.short	(.L_91 - .L_90)
.L_90:
        /*001c*/ 	.word	0x00000000
        /*0020*/ 	.short	0x0000
        /*0022*/ 	.short	0x0000
        /*0024*/ 	.byte	0x00, 0xf5, 0x21, 0x00


	//----- nvinfo : EIATTR_SPARSE_MMA_MASK
	.align		4
.L_91:
        /*0028*/ 	.byte	0x03, 0x50
        /*002a*/ 	.short	0x0000


	//----- nvinfo : EIATTR_MAXREG_COUNT
	.align		4
        /*002c*/ 	.byte	0x03, 0x1b
        /*002e*/ 	.short	0x00ff


	//----- nvinfo : EIATTR_MERCURY_ISA_VERSION
	.align		4
        /*0030*/ 	.byte	0x03, 0x5f
        /*0032*/ 	.short	0x0101


	//----- nvinfo : EIATTR_VRC_CTA_INIT_COUNT
	.align		4
        /*0034*/ 	.byte	0x02, 0x4a
	.zero		1
	.zero		1


	//----- nvinfo : EIATTR_EXIT_INSTR_OFFSETS
	.align		4
        /*0038*/ 	.byte	0x04, 0x1c
        /*003a*/ 	.short	(.L_93 - .L_92)


	//   ....[0]....
.L_92:
        /*003c*/ 	.word	0x000000e0


	//----- nvinfo : EIATTR_MAX_THREADS
	.align		4
.L_93:
        /*0040*/ 	.byte	0x04, 0x05
        /*0042*/ 	.short	(.L_95 - .L_94)
.L_94:
        /*0044*/ 	.word	0x00000004
        /*0048*/ 	.word	0x00000001
        /*004c*/ 	.word	0x00000001


	//----- nvinfo : EIATTR_CBANK_PARAM_SIZE
	.align		4
.L_95:
        /*0050*/ 	.byte	0x03, 0x19
        /*0052*/ 	.short	0x0010


	//----- nvinfo : EIATTR_PARAM_CBANK
	.align		4
        /*0054*/ 	.byte	0x04, 0x0a
        /*0056*/ 	.short	(.L_97 - .L_96)
	.align		4
.L_96:
        /*0058*/ 	.word	index@(.nv.constant0.default_function_kernel_2)
        /*005c*/ 	.short	0x0380
        /*005e*/ 	.short	0x0010


	//----- nvinfo : EIATTR_SW_WAR
	.align		4
.L_97:
        /*0060*/ 	.byte	0x04, 0x36
        /*0062*/ 	.short	(.L_99 - .L_98)
.L_98:
        /*0064*/ 	.word	0x00000008
.L_99:


//--------------------- .nv.callgraph             --------------------------
	.section	.nv.callgraph,"",@"SHT_CUDA_CALLGRAPH"
	.align	4
	.sectionentsize	8
	.align		4
        /*0000*/ 	.word	0x00000000
	.align		4
        /*0004*/ 	.word	0xffffffff
	.align		4
        /*0008*/ 	.word	0x00000000
	.align		4
        /*000c*/ 	.word	0xfffffffe
	.align		4
        /*0010*/ 	.word	0x00000000
	.align		4
        /*0014*/ 	.word	0xfffffffd
	.align		4
        /*0018*/ 	.word	0x00000000
	.align		4
        /*001c*/ 	.word	0xfffffffc


//--------------------- .text.default_function_kernel_3 --------------------------
	.section	.text.default_function_kernel_3,"ax",@progbits
	.align	128
        .global         default_function_kernel_3
        .type           default_function_kernel_3,@function
        .size           default_function_kernel_3,(.L_x_5 - default_function_kernel_3)
        .other          default_function_kernel_3,@"STO_CUDA_ENTRY STV_DEFAULT"
default_function_kernel_3:
.text.default_function_kernel_3:
[----:B------:R-:W-:Y:S01]  /*0000*/  LDC R1, c[0x0][0x37c] ;  /* 0x0000df00ff017b82 */ /* 0x000fe20000000800 */
[----:B------:R-:W0:Y:S07]  /*0010*/  S2R R7, SR_TID.X ;  /* 0x0000000000077919 */ /* 0x000e2e0000002100 */
[----:B------:R-:W1:Y:S02]  /*0020*/  S2UR UR5, SR_CTAID.X ;  /* 0x00000000000579c3 */ /* 0x000e640000002500 */
[----:B-1----:R-:W-:Y:S01]  /*0030*/  USHF.L.U32 UR4, UR5, 0x2, URZ ;  /* 0x0000000205047899 */ /* 0x002fe200080006ff */
[----:B0-----:R-:W-:-:S05]  /*0040*/  SHF.R.U32.HI R0, RZ, 0x3, R7 ;  /* 0x00000003ff007819 */ /* 0x001fca0000011607 */
[----:B------:R-:W-:-:S04]  /*0050*/  LOP3.LUT R0, R0, UR4, RZ, 0xfc, !PT ;  /* 0x0000000400007c12 */ /* 0x000fc8000f8efcff */
[----:B------:R-:W-:-:S13]  /*0060*/  ISETP.GT.U32.AND P0, PT, R0, 0x8, PT ;  /* 0x000000080000780c */ /* 0x000fda0003f04070 */
[----:B------:R-:W-:Y:S05]  /*0070*/  @P0 EXIT ;  /* 0x000000000000094d */ /* 0x000fea0003800000 */
[----:B------:R-:W0:Y:S01]  /*0080*/  LDC.64 R2, c[0x0][0x388] ;  /* 0x0000e200ff027b82 */ /* 0x000e220000000a00 */
[----:B------:R-:W1:Y:S01]  /*0090*/  LDCU.64 UR6, c[0x0][0x358] ;  /* 0x00006b00ff0677ac */ /* 0x000e620008000a00 */
[----:B------:R-:W-:-:S06]  /*00a0*/  USHF.L.U32 UR4, UR5, 0x5, URZ ;  /* 0x0000000505047899 */ /* 0x000fcc00080006ff */
[----:B------:R-:W-:-:S05]  /*00b0*/  LOP3.LUT R7, R7, UR4, RZ, 0xfc, !PT ;  /* 0x0000000407077c12 */ /* 0x000fca000f8efcff */
[----:B0-----:R-:W-:-:S06]  /*00c0*/  IMAD.WIDE.U32 R2, R7, 0x4, R2 ;  /* 0x0000000407027825 */ /* 0x001fcc00078e0002 */
[----:B-1----:R-:W2:Y:S01]  /*00d0*/  LDG.E.CONSTANT R2, desc[UR6][R2.64] ;  /* 0x0000000602027981 */ /* 0x002ea2000c1e9900 */
[----:B------:R-:W-:Y:S02]  /*00e0*/  HFMA2 R5, -RZ, RZ, 0.890625, -0.00056934356689453125 ;  /* 0x3b2090aaff057431 */ /* 0x000fe400000001ff */
[----:B--2---:R-:W-:-:S06]  /*00f0*/  FMUL.RZ R0, R2, 0.15915493667125701904 ;  /* 0x3e22f98302007820 */ /* 0x004fcc000040c000 */
[----:B------:R-:W0:Y:S02]  /*0100*/  MUFU.COS R0, R0 ;  /* 0x0000000000007308 */ /* 0x000e240000000000 */
[CC--:B0-----:R-:W-:Y:S01]  /*0110*/  FMUL R6, R0.reuse, R0.reuse ;  /* 0x0000000000067220 */ /* 0x0c1fe20000400000 */
[----:B------:R-:W-:-:S03]  /*0120*/  FSETP.NAN.AND P0, PT, |R0|, |R0|, PT ;  /* 0x400000000000720b */ /* 0x000fc60003f08200 */
[----:B------:R-:W-:-:S04]  /*0130*/  FFMA R5, R6, R5, -0.014396979473531246185 ;  /* 0xbc6be14f06057423 */ /* 0x000fc80000000005 */
[----:B------:R-:W-:-:S04]  /*0140*/  FFMA R5, R6, R5, 0.039849750697612762451 ;  /* 0x3d23397e06057423 */ /* 0x000fc80000000005 */
[----:B------:R-:W-:-:S04]  /*0150*/  FFMA R5, R6, R5, -0.072529748082160949707 ;  /* 0xbd948a7a06057423 */ /* 0x000fc80000000005 */
[C---:B------:R-:W-:Y:S02]  /*0160*/  FFMA R9, R6.reuse, R5, 0.10518480092287063599 ;  /* 0x3dd76b2106097423 */ /* 0x040fe40000000005 */
[----:B------:R-:W0:Y:S02]  /*0170*/  LDC.64 R4, c[0x0][0x380] ;  /* 0x0000e000ff047b82 */ /* 0x000e240000000a00 */
[----:B------:R-:W-:-:S04]  /*0180*/  FFMA R9, R6, R9, -0.14171802997589111328 ;  /* 0xbe111e8806097423 */ /* 0x000fc80000000009 */
[----:B------:R-:W-:-:S04]  /*0190*/  FFMA R9, R6, R9, 0.19988775253295898438 ;  /* 0x3e4caf6006097423 */ /* 0x000fc80000000009 */
[----:B------:R-:W-:-:S04]  /*01a0*/  FFMA R9, R6, R9, -0.33332940936088562012 ;  /* 0xbeaaaa2706097423 */ /* 0x000fc80000000009 */
[----:B------:R-:W-:-:S04]  /*01b0*/  FMUL R9, R6, R9 ;  /* 0x0000000906097220 */ /* 0x000fc80000400000 */
[----:B------:R-:W-:-:S05]  /*01c0*/  FFMA R9, |R0|, R9, |R0| ;  /* 0x0000000900097223 */ /* 0x000fca0000000600 */
[----:B------:R-:W-:Y:S01]  /*01d0*/  LOP3.LUT R0, R9, 0x80000000, R0, 0xb8, !PT ;  /* 0x8000000009007812 */ /* 0x000fe200078eb800 */
[----:B0-----:R-:W-:-:S03]  /*01e0*/  IMAD.WIDE.U32 R2, R7, 0x4, R4 ;  /* 0x0000000407027825 */ /* 0x001fc600078e0004 */
[----:B------:R-:W-:-:S05]  /*01f0*/  FSEL R9, R0, R9, !P0 ;  /* 0x0000000900097208 */ /* 0x000fca0004000000 */
[----:B------:R-:W-:Y:S01]  /*0200*/  STG.E desc[UR6][R2.64], R9 ;  /* 0x0000000902007986 */ /* 0x000fe2000c101906 */
[----:B------:R-:W-:Y:S05]  /*0210*/  EXIT ;  /* 0x000000000000794d */ /* 0x000fea0003800000 */
.L_x_0:
[----:B------:R-:W-:-:S00]  /*0220*/  BRA `(.L_x_0) ;  /* 0xfffffffc00fc7947 */ /* 0x000fc0000383ffff */
[----:B------:R-:W-:-:S00]  /*0230*/  NOP ;  /* 0x0000000000007918 */ /* 0x000fc00000000000 */
        /* <DEDUP_REMOVED lines=12> */
.L_x_5:


//--------------------- .text.default_function_kernel_4 --------------------------
	.section	.text.default_function_kernel_4,"ax",@progbits
	.align	128
        .global         default_function_kernel_4
        .type           default_function_kernel_4,@function
        .size           default_function_kernel_4,(.L_x_6 - default_function_kernel_4)
        .other          default_function_kernel_4,@"STO_CUDA_ENTRY STV_DEFAULT"
default_function_kernel_4:
.text.default_function_kernel_4:
        /* <DEDUP_REMOVED lines=34> */
.L_x_1:
        /* <DEDUP_REMOVED lines=14> */
.L_x_6:


//--------------------- .text.default_function_kernel_1 --------------------------
	.section	.text.default_function_kernel_1,"ax",@progbits
	.align	128
        .global         default_function_kernel_1
        .type           default_function_kernel_1,@function
        .size           default_function_kernel_1,(.L_x_7 - default_function_kernel_1)
        .other          default_function_kernel_1,@"STO_CUDA_ENTRY STV_DEFAULT"
default_function_kernel_1:
.text.default_function_kernel_1:
        /* <DEDUP_REMOVED lines=11> */
[----:B------:R-:W2:Y:S01]  /*00b0*/  LDC.64 R4, c[0x0][0x380] ;  /* 0x0000e000ff047b82 */ /* 0x000ea20000000a00 */
[----:B------:R-:W-:-:S05]  /*00c0*/  LOP3.LUT R7, R7, UR4, RZ, 0xfc, !PT ;  /* 0x0000000407077c12 */ /* 0x000fca000f8efcff */
[----:B0-----:R-:W-:-:S06]  /*00d0*/  IMAD.WIDE.U32 R2, R7, 0x4, R2 ;  /* 0x0000000407027825 */ /* 0x001fcc00078e0002 */
[----:B-1----:R-:W3:Y:S01]  /*00e0*/  LDG.E.CONSTANT R2, desc[UR6][R2.64] ;  /* 0x0000000602027981 */ /* 0x002ee2000c1e9900 */
[----:B--2---:R-:W-:Y:S01]  /*00f0*/  IMAD.WIDE.U32 R4, R7, 0x4, R4 ;  /* 0x0000000407047825 */ /* 0x004fe200078e0004 */
[----:B---3--:R-:W0:Y:S03]  /*0100*/  FRND.CEIL R0, R2 ;  /* 0x0000000200007307 */ /* 0x008e260000209000 */
[----:B0-----:R-:W-:-:S05]  /*0110*/  FMUL R0, R0, 1.4426950216293334961 ;  /* 0x3fb8aa3b00007820 */ /* 0x001fca0000400000 */
[----:B------:R-:W-:-:S13]  /*0120*/  FSETP.GEU.AND P0, PT, R0, -126, PT ;  /* 0xc2fc00000000780b */ /* 0x000fda0003f0e000 */
[----:B------:R-:W-:-:S04]  /*0130*/  @!P0 FMUL R0, R0, 0.5 ;  /* 0x3f00000000008820 */ /* 0x000fc80000400000 */
[----:B------:R-:W0:Y:S02]  /*0140*/  MUFU.EX2 R9, R0 ;  /* 0x0000000000097308 */ /* 0x000e240000000800 */
[----:B0-----:R-:W-:-:S05]  /*0150*/  @!P0 FMUL R9, R9, R9 ;  /* 0x0000000909098220 */ /* 0x001fca0000400000 */
[----:B------:R-:W-:Y:S01]  /*0160*/  STG.E desc[UR6][R4.64], R9 ;  /* 0x0000000904007986 */ /* 0x000fe2000c101906 */
[----:B------:R-:W-:Y:S05]  /*0170*/  EXIT ;  /* 0x000000000000794d */ /* 0x000fea0003800000 */
.L_x_2:
        /* <DEDUP_REMOVED lines=16> */
.L_x_7:


//--------------------- .text.default_function_kernel --------------------------
	.section	.text.default_function_kernel,"ax",@progbits
	.align	128
        .global         default_function_kernel
        .type           default_function_kernel,@function
        .size           default_function_kernel,(.L_x_8 - default_function_kernel)
        .other          default_function_kernel,@"STO_CUDA_ENTRY STV_DEFAULT"
default_function_kernel:
.text.default_function_kernel:
[----:B------:R-:W-:Y:S01]  /*0000*/  LDC R1, c[0x0][0x37c] ;  /* 0x0000df00ff017b82 */ /* 0x000fe20000000800 */
[----:B------:R-:W0:Y:S07]  /*0010*/  S2R R7, SR_TID.X ;  /* 0x0000000000077919 */ /* 0x000e2e0000002100 */
[----:B------:R-:W1:Y:S01]  /*0020*/  S2UR UR4, SR_CTAID.X ;  /* 0x00000000000479c3 */ /* 0x000e620000002500 */
[----:B------:R-:W2:Y:S07]  /*0030*/  LDCU.64 UR6, c[0x0][0x358] ;  /* 0x00006b00ff0677ac */ /* 0x000eae0008000a00 */
[----:B------:R-:W3:Y:S08]  /*0040*/  LDC.64 R2, c[0x0][0x388] ;  /* 0x0000e200ff027b82 */ /* 0x000ef00000000a00 */
[----:B------:R-:W4:Y:S01]  /*0050*/  LDC.64 R4, c[0x0][0x380] ;  /* 0x0000e000ff047b82 */ /* 0x000f220000000a00 */
[----:B-1----:R-:W-:-:S06]  /*0060*/  USHF.L.U32 UR4, UR4, 0x2, URZ ;  /* 0x0000000204047899 */ /* 0x002fcc00080006ff */
[----:B0-----:R-:W-:-:S05]  /*0070*/  LOP3.LUT R7, R7, UR4, RZ, 0xfc, !PT ;  /* 0x0000000407077c12 */ /* 0x001fca000f8efcff */
[----:B---3--:R-:W-:-:S06]  /*0080*/  IMAD.WIDE.U32 R2, R7, 0x4, R2 ;  /* 0x0000000407027825 */ /* 0x008fcc00078e0002 */
[----:B--2---:R-:W2:Y:S01]  /*0090*/  LDG.E.CONSTANT R2, desc[UR6][R2.64] ;  /* 0x0000000602027981 */ /* 0x004ea2000c1e9900 */
[----:B----4-:R-:W-:-:S04]  /*00a0*/  IMAD.WIDE.U32 R4, R7, 0x4, R4 ;  /* 0x0000000407047825 */ /* 0x010fc800078e0004 */
[----:B--2---:R-:W-:-:S05]  /*00b0*/  FADD R7, |R2|, -RZ ;  /* 0x800000ff02077221 */ /* 0x004fca0000000200 */
[----:B------:R-:W-:Y:S01]  /*00c0*/  STG.E desc[UR6][R4.64], R7 ;  /* 0x0000000704007986 */ /* 0x000fe2000c101906 */
[----:B------:R-:W-:Y:S05]  /*00d0*/  EXIT ;  /* 0x000000000000794d */ /* 0x000fea0003800000 */
.L_x_3:
        /* <DEDUP_REMOVED lines=10> */
.L_x_8:


//--------------------- .text.default_function_kernel_2 --------------------------
	.section	.text.default_function_kernel_2,"ax",@progbits
	.align	128
        .global         default_function_kernel_2
        .type           default_function_kernel_2,@function
        .size           default_function_kernel_2,(.L_x_9 - default_function_kernel_2)
        .other          default_function_kernel_2,@"STO_CUDA_ENTRY STV_DEFAULT"
default_function_kernel_2:
.text.default_function_kernel_2:
        /* <DEDUP_REMOVED lines=11> */
[----:B--2---:R-:W-:-:S06]  /*00b0*/  FMUL.RZ R9, R2, 0.15915493667125701904 ;  /* 0x3e22f98302097820 */ /* 0x004fcc000040c000 */
[----:B------:R-:W0:Y:S02]  /*00c0*/  MUFU.SIN R9, R9 ;  /* 0x0000000900097308 */ /* 0x000e240000000400 */
[----:B0-----:R-:W-:Y:S01]  /*00d0*/  STG.E desc[UR6][R4.64], R9 ;  /* 0x0000000904007986 */ /* 0x001fe2000c101906 */
[----:B------:R-:W-:Y:S05]  /*00e0*/  EXIT ;  /* 0x000000000000794d */ /* 0x000fea0003800000 */
.L_x_4:
        /* <DEDUP_REMOVED lines=9> */
.L_x_9:


//--------------------- .nv.shared.reserved.0     --------------------------
	.section	.nv.shared.reserved.0,"aw",@nobits
	.weak		__nv_reservedSMEM_offset_0_alias
	.size		__nv_reservedSMEM_offset_0_alias, 0, 64
	.other		__nv_reservedSMEM_offset_0_alias,@"STO_CUDA_RESERVED_SHARED STV_DEFAULT"
__nv_reservedSMEM_offset_0_alias:
	.zero		0
	.zero		64


//--------------------- .nv.constant0.default_function_kernel_3 --------------------------
	.section	.nv.constant0.default_function_kernel_3,"a",@progbits
	.sectionflags	@""
	.align	4
.nv.constant0.default_function_kernel_3:
	.zero		912


//--------------------- .nv.constant0.default_function_kernel_4 --------------------------
	.section	.nv.constant0.default_function_kernel_4,"a",@progbits
	.sectionflags	@""
	.align	4
.nv.constant0.default_function_kernel_4:
	.zero		912


//--------------------- .nv.constant0.default_function_kernel_1 --------------------------
	.section	.nv.constant0.default_function_kernel_1,"a",@progbits
	.sectionflags	@""
	.align	4
.nv.constant0.default_function_kernel_1:
	.zero		912


//--------------------- .nv.constant0.default_function_kernel --------------------------
	.section	.nv.constant0.default_function_kernel,"a",@progbits
	.sectionflags	@""
	.align	4
.nv.constant0.default_function_kernel:
	.zero		912


//--------------------- .nv.constant0.default_function_kernel_2 --------------------------
	.section	.nv.constant0.default_function_kernel_2,"a",@progbits
	.sectionflags	@""
	.align	4
.nv.constant0.default_function_kernel_2:
	.zero		912


//--------------------- SYMBOLS --------------------------

	.type		.nv.reservedSmem.offset0,@object
	.size		.nv.reservedSmem.offset0,0x4
